//
// Generated by NVIDIA NVVM Compiler
//
// Compiler Build ID: CL-36424714
// Cuda compilation tools, release 13.0, V13.0.88
// Based on NVVM 20.0.0
//

.version 9.0
.target sm_100
.address_size 64

	// .globl	my_kernel_kernel0
// _ZZ17my_kernel_kernel0E20placeholder_d_shared has been demoted
// _ZZ17my_kernel_kernel0E18placeholder_shared has been demoted

.visible .entry my_kernel_kernel0(
	.param .u64 .ptr .align 1 my_kernel_kernel0_param_0,
	.param .u64 .ptr .align 1 my_kernel_kernel0_param_1,
	.param .u64 .ptr .align 1 my_kernel_kernel0_param_2,
	.param .u64 .ptr .align 1 my_kernel_kernel0_param_3
)
{
	.reg .pred 	%p<3>;
	.reg .b32 	%r<74>;
	.reg .b32 	%f<71>;
	.reg .b64 	%rd<35>;
	// demoted variable
	.shared .align 4 .b8 _ZZ17my_kernel_kernel0E20placeholder_d_shared[16];
	// demoted variable
	.shared .align 4 .b8 _ZZ17my_kernel_kernel0E18placeholder_shared[3200];
	ld.param.u64 	%rd7, [my_kernel_kernel0_param_0];
	ld.param.u64 	%rd8, [my_kernel_kernel0_param_1];
	ld.param.u64 	%rd5, [my_kernel_kernel0_param_2];
	ld.param.u64 	%rd6, [my_kernel_kernel0_param_3];
	cvta.to.global.u64 	%rd1, %rd8;
	cvta.to.global.u64 	%rd9, %rd7;
	mov.u32 	%r1, %tid.x;
	mov.u32 	%r2, %ctaid.x;
	mul.lo.s32 	%r35, %r2, 102400;
	shl.b32 	%r36, %r1, 7;
	and.b32  	%r37, %r36, 130560;
	and.b32  	%r38, %r1, 3;
	or.b32  	%r39, %r38, %r35;
	add.s32 	%r64, %r39, %r37;
	shl.b32 	%r40, %r1, 2;
	mov.u32 	%r41, _ZZ17my_kernel_kernel0E18placeholder_shared;
	add.s32 	%r4, %r41, %r40;
	add.s32 	%r42, %r36, 6400;
	and.b32  	%r43, %r42, 261632;
	xor.b32  	%r44, %r38, 2;
	or.b32  	%r45, %r44, %r35;
	add.s32 	%r65, %r45, %r43;
	add.s32 	%r46, %r36, 19200;
	and.b32  	%r47, %r46, 261632;
	add.s32 	%r66, %r45, %r47;
	add.s32 	%r48, %r36, 32000;
	and.b32  	%r49, %r48, 261632;
	add.s32 	%r67, %r45, %r49;
	add.s32 	%r50, %r36, 44800;
	and.b32  	%r51, %r50, 261632;
	add.s32 	%r68, %r45, %r51;
	add.s32 	%r52, %r36, 57600;
	and.b32  	%r53, %r52, 261632;
	add.s32 	%r69, %r45, %r53;
	add.s32 	%r54, %r36, 70400;
	and.b32  	%r55, %r54, 261632;
	add.s32 	%r70, %r45, %r55;
	add.s32 	%r56, %r36, 83200;
	and.b32  	%r57, %r56, 261632;
	add.s32 	%r71, %r45, %r57;
	add.s32 	%r58, %r36, 96000;
	and.b32  	%r59, %r58, 261632;
	add.s32 	%r72, %r45, %r59;
	mad.lo.s32 	%r13, %r1, 12, %r4;
	mul.wide.u32 	%rd10, %r1, 4;
	add.s64 	%rd34, %rd9, %rd10;
	mov.f32 	%f67, 0f00000000;
	mov.b32 	%r73, 0;
	mov.f32 	%f68, %f67;
	mov.f32 	%f69, %f67;
	mov.f32 	%f70, %f67;
$L__BB0_1:
	setp.gt.u32 	%p1, %r1, 3;
	bar.sync 	0;
	@%p1 bra 	$L__BB0_3;
	ld.global.nc.f32 	%f10, [%rd34];
	shl.b32 	%r60, %r1, 2;
	mov.u32 	%r61, _ZZ17my_kernel_kernel0E20placeholder_d_shared;
	add.s32 	%r62, %r61, %r60;
	st.shared.f32 	[%r62], %f10;
$L__BB0_3:
	mul.wide.u32 	%rd11, %r64, 4;
	add.s64 	%rd12, %rd1, %rd11;
	ld.global.nc.f32 	%f11, [%rd12];
	st.shared.f32 	[%r4], %f11;
	mul.wide.u32 	%rd13, %r65, 4;
	add.s64 	%rd14, %rd1, %rd13;
	ld.global.nc.f32 	%f12, [%rd14];
	st.shared.f32 	[%r4+200], %f12;
	ld.global.nc.f32 	%f13, [%rd12+51200];
	st.shared.f32 	[%r4+400], %f13;
	mul.wide.u32 	%rd15, %r66, 4;
	add.s64 	%rd16, %rd1, %rd15;
	ld.global.nc.f32 	%f14, [%rd16];
	st.shared.f32 	[%r4+600], %f14;
	ld.global.nc.f32 	%f15, [%rd12+102400];
	st.shared.f32 	[%r4+800], %f15;
	mul.wide.u32 	%rd17, %r67, 4;
	add.s64 	%rd18, %rd1, %rd17;
	ld.global.nc.f32 	%f16, [%rd18];
	st.shared.f32 	[%r4+1000], %f16;
	ld.global.nc.f32 	%f17, [%rd12+153600];
	st.shared.f32 	[%r4+1200], %f17;
	mul.wide.u32 	%rd19, %r68, 4;
	add.s64 	%rd20, %rd1, %rd19;
	ld.global.nc.f32 	%f18, [%rd20];
	st.shared.f32 	[%r4+1400], %f18;
	ld.global.nc.f32 	%f19, [%rd12+204800];
	st.shared.f32 	[%r4+1600], %f19;
	mul.wide.u32 	%rd21, %r69, 4;
	add.s64 	%rd22, %rd1, %rd21;
	ld.global.nc.f32 	%f20, [%rd22];
	st.shared.f32 	[%r4+1800], %f20;
	ld.global.nc.f32 	%f21, [%rd12+256000];
	st.shared.f32 	[%r4+2000], %f21;
	mul.wide.u32 	%rd23, %r70, 4;
	add.s64 	%rd24, %rd1, %rd23;
	ld.global.nc.f32 	%f22, [%rd24];
	st.shared.f32 	[%r4+2200], %f22;
	ld.global.nc.f32 	%f23, [%rd12+307200];
	st.shared.f32 	[%r4+2400], %f23;
	mul.wide.u32 	%rd25, %r71, 4;
	add.s64 	%rd26, %rd1, %rd25;
	ld.global.nc.f32 	%f24, [%rd26];
	st.shared.f32 	[%r4+2600], %f24;
	ld.global.nc.f32 	%f25, [%rd12+358400];
	st.shared.f32 	[%r4+2800], %f25;
	mul.wide.u32 	%rd27, %r72, 4;
	add.s64 	%rd28, %rd1, %rd27;
	ld.global.nc.f32 	%f26, [%rd28];
	st.shared.f32 	[%r4+3000], %f26;
	bar.sync 	0;
	ld.shared.f32 	%f27, [_ZZ17my_kernel_kernel0E20placeholder_d_shared];
	ld.shared.f32 	%f28, [%r13];
	fma.rn.f32 	%f29, %f27, %f28, %f67;
	ld.shared.f32 	%f30, [%r13+800];
	fma.rn.f32 	%f31, %f27, %f30, %f68;
	ld.shared.f32 	%f32, [%r13+1600];
	fma.rn.f32 	%f33, %f27, %f32, %f69;
	ld.shared.f32 	%f34, [%r13+2400];
	fma.rn.f32 	%f35, %f27, %f34, %f70;
	ld.shared.f32 	%f36, [_ZZ17my_kernel_kernel0E20placeholder_d_shared+4];
	ld.shared.f32 	%f37, [%r13+4];
	fma.rn.f32 	%f38, %f36, %f37, %f29;
	ld.shared.f32 	%f39, [%r13+804];
	fma.rn.f32 	%f40, %f36, %f39, %f31;
	ld.shared.f32 	%f41, [%r13+1604];
	fma.rn.f32 	%f42, %f36, %f41, %f33;
	ld.shared.f32 	%f43, [%r13+2404];
	fma.rn.f32 	%f44, %f36, %f43, %f35;
	ld.shared.f32 	%f45, [_ZZ17my_kernel_kernel0E20placeholder_d_shared+8];
	ld.shared.f32 	%f46, [%r13+8];
	fma.rn.f32 	%f47, %f45, %f46, %f38;
	ld.shared.f32 	%f48, [%r13+808];
	fma.rn.f32 	%f49, %f45, %f48, %f40;
	ld.shared.f32 	%f50, [%r13+1608];
	fma.rn.f32 	%f51, %f45, %f50, %f42;
	ld.shared.f32 	%f52, [%r13+2408];
	fma.rn.f32 	%f53, %f45, %f52, %f44;
	ld.shared.f32 	%f54, [_ZZ17my_kernel_kernel0E20placeholder_d_shared+12];
	ld.shared.f32 	%f55, [%r13+12];
	fma.rn.f32 	%f67, %f54, %f55, %f47;
	ld.shared.f32 	%f56, [%r13+812];
	fma.rn.f32 	%f68, %f54, %f56, %f49;
	ld.shared.f32 	%f57, [%r13+1612];
	fma.rn.f32 	%f69, %f54, %f57, %f51;
	ld.shared.f32 	%f58, [%r13+2412];
	fma.rn.f32 	%f70, %f54, %f58, %f53;
	add.s32 	%r73, %r73, 1;
	add.s32 	%r72, %r72, 4;
	add.s32 	%r71, %r71, 4;
	add.s32 	%r70, %r70, 4;
	add.s32 	%r69, %r69, 4;
	add.s32 	%r68, %r68, 4;
	add.s32 	%r67, %r67, 4;
	add.s32 	%r66, %r66, 4;
	add.s32 	%r65, %r65, 4;
	add.s32 	%r64, %r64, 4;
	add.s64 	%rd34, %rd34, 16;
	setp.ne.s32 	%p2, %r73, 128;
	@%p2 bra 	$L__BB0_1;
	cvta.to.global.u64 	%rd29, %rd6;
	cvta.to.global.u64 	%rd30, %rd5;
	mad.lo.s32 	%r63, %r2, 200, %r1;
	mul.wide.u32 	%rd31, %r63, 4;
	add.s64 	%rd32, %rd29, %rd31;
	ld.global.nc.f32 	%f59, [%rd32];
	add.f32 	%f60, %f67, %f59;
	add.s64 	%rd33, %rd30, %rd31;
	st.global.f32 	[%rd33], %f60;
	ld.global.nc.f32 	%f61, [%rd32+200];
	add.f32 	%f62, %f68, %f61;
	st.global.f32 	[%rd33+200], %f62;
	ld.global.nc.f32 	%f63, [%rd32+400];
	add.f32 	%f64, %f69, %f63;
	st.global.f32 	[%rd33+400], %f64;
	ld.global.nc.f32 	%f65, [%rd32+600];
	add.f32 	%f66, %f70, %f65;
	st.global.f32 	[%rd33+600], %f66;
	ret;

}


// ===== COMPILED SASS (sm_100) =====

	.target	sm_100

	.elftype	@"ET_EXEC"


//--------------------- .note.nv.tkinfo           --------------------------
	.section	.note.nv.tkinfo,"",@"SHT_NOTE"
	.sectionflags	@"SHF_NOTE_NV_TKINFO"
	.tkinfo
        /*0018*/ 	.word	0x00000002
        /*0030*/ 	.string	""
        /*0030*/ 	.string	"ptxas"
        /*0030*/ 	.string	"Cuda compilation tools, release 13.0, V13.0.88"
        /*0030*/ 	.string	"Build cuda_13.0.r13.0/compiler.36424714_0"
        /*0030*/ 	.string	"-arch sm_100 -m 64 "



//--------------------- .note.nv.cuinfo           --------------------------
	.section	.note.nv.cuinfo,"",@"SHT_NOTE"
	.sectionflags	@"SHF_NOTE_NV_CUINFO"
        /*0018*/ 	.short	0x0002
        /*001a*/ 	.short	0x0064
        /*001c*/ 	.short	0x0082
	.zero		2


//--------------------- .nv.info                  --------------------------
	.section	.nv.info,"",@"SHT_CUDA_INFO"
	.align	4


	//----- nvinfo : EIATTR_REGCOUNT
	.align		4
        /*0000*/ 	.byte	0x04, 0x2f
        /*0002*/ 	.short	(.L_1 - .L_0)
	.align		4
.L_0:
        /*0004*/ 	.word	index@(my_kernel_kernel0)
        /*0008*/ 	.word	0x00000020


	//----- nvinfo : EIATTR_FRAME_SIZE
	.align		4
.L_1:
        /*000c*/ 	.byte	0x04, 0x11
        /*000e*/ 	.short	(.L_3 - .L_2)
	.align		4
.L_2:
        /*0010*/ 	.word	index@(my_kernel_kernel0)
        /*0014*/ 	.word	0x00000000


	//----- nvinfo : EIATTR_MIN_STACK_SIZE
	.align		4
.L_3:
        /*0018*/ 	.byte	0x04, 0x12
        /*001a*/ 	.short	(.L_5 - .L_4)
	.align		4
.L_4:
        /*001c*/ 	.word	index@(my_kernel_kernel0)
        /*0020*/ 	.word	0x00000000
.L_5:


//--------------------- .nv.compat                --------------------------
	.section	.nv.compat,"",@"SHT_CUDA_COMPAT_INFO"
	.align	4
        /*0000*/ 	.byte	0x02, 0x09, 0x00, 0x00, 0x02, 0x02, 0x01, 0x00, 0x02, 0x05, 0x05, 0x00, 0x03, 0x07, 0x01, 0x01
        /*0010*/ 	.byte	0x02, 0x03, 0x00, 0x00, 0x02, 0x06, 0x01, 0x00, 0x04, 0x0b, 0x08, 0x00, 0x09, 0x00, 0x00, 0x00
        /*0020*/ 	.byte	0x00, 0x00, 0x00, 0x00


//--------------------- .nv.info.my_kernel_kernel0 --------------------------
	.section	.nv.info.my_kernel_kernel0,"",@"SHT_CUDA_INFO"
	.sectionflags	@""
	.align	4


	//----- nvinfo : EIATTR_CUDA_API_VERSION
	.align		4
        /*0000*/ 	.byte	0x04, 0x37
        /*0002*/ 	.short	(.L_7 - .L_6)
.L_6:
        /*0004*/ 	.word	0x00000082


	//----- nvinfo : EIATTR_KPARAM_INFO
	.align		4
.L_7:
        /*0008*/ 	.byte	0x04, 0x17
        /*000a*/ 	.short	(.L_9 - .L_8)
.L_8:
        /*000c*/ 	.word	0x00000000
        /*0010*/ 	.short	0x0003
        /*0012*/ 	.short	0x0018
        /*0014*/ 	.byte	0x00, 0xf5, 0x21, 0x00


	//----- nvinfo : EIATTR_KPARAM_INFO
	.align		4
.L_9:
        /*0018*/ 	.byte	0x04, 0x17
        /*001a*/ 	.short	(.L_11 - .L_10)
.L_10:
        /*001c*/ 	.word	0x00000000
        /*0020*/ 	.short	0x0002
        /*0022*/ 	.short	0x0010
        /*0024*/ 	.byte	0x00, 0xf5, 0x21, 0x00


	//----- nvinfo : EIATTR_KPARAM_INFO
	.align		4
.L_11:
        /*0028*/ 	.byte	0x04, 0x17
        /*002a*/ 	.short	(.L_13 - .L_12)
.L_12:
        /*002c*/ 	.word	0x00000000
        /*0030*/ 	.short	0x0001
        /*0032*/ 	.short	0x0008
        /*0034*/ 	.byte	0x00, 0xf5, 0x21, 0x00


	//----- nvinfo : EIATTR_KPARAM_INFO
	.align		4
.L_13:
        /*0038*/ 	.byte	0x04, 0x17
        /*003a*/ 	.short	(.L_15 - .L_14)
.L_14:
        /*003c*/ 	.word	0x00000000
        /*0040*/ 	.short	0x0000
        /*0042*/ 	.short	0x0000
        /*0044*/ 	.byte	0x00, 0xf5, 0x21, 0x00


	//----- nvinfo : EIATTR_SPARSE_MMA_MASK
	.align		4
.L_15:
        /*0048*/ 	.byte	0x03, 0x50
        /*004a*/ 	.short	0x0000


	//----- nvinfo : EIATTR_MAXREG_COUNT
	.align		4
        /*004c*/ 	.byte	0x03, 0x1b
        /*004e*/ 	.short	0x00ff


	//----- nvinfo : EIATTR_NUM_BARRIERS
	.align		4
        /*0050*/ 	.byte	0x02, 0x4c
        /*0052*/ 	.byte	0x01
	.zero		1


	//----- nvinfo : EIATTR_MERCURY_ISA_VERSION
	.align		4
        /*0054*/ 	.byte	0x03, 0x5f
        /*0056*/ 	.short	0x0101


	//----- nvinfo : EIATTR_VRC_CTA_INIT_COUNT
	.align		4
        /*0058*/ 	.byte	0x02, 0x4a
	.zero		1
	.zero		1


	//----- nvinfo : EIATTR_EXIT_INSTR_OFFSETS
	.align		4
        /*005c*/ 	.byte	0x04, 0x1c
        /*005e*/ 	.short	(.L_17 - .L_16)


	//   ....[0]....
.L_16:
        /*0060*/ 	.word	0x00000a80


	//----- nvinfo : EIATTR_CBANK_PARAM_SIZE
	.align		4
.L_17:
        /*0064*/ 	.byte	0x03, 0x19
        /*0066*/ 	.short	0x0020


	//----- nvinfo : EIATTR_PARAM_CBANK
	.align		4
        /*0068*/ 	.byte	0x04, 0x0a
        /*006a*/ 	.short	(.L_19 - .L_18)
	.align		4
.L_18:
        /*006c*/ 	.word	index@(.nv.constant0.my_kernel_kernel0)
        /*0070*/ 	.short	0x0380
        /*0072*/ 	.short	0x0020


	//----- nvinfo : EIATTR_SW_WAR
	.align		4
.L_19:
        /*0074*/ 	.byte	0x04, 0x36
        /*0076*/ 	.short	(.L_21 - .L_20)
.L_20:
        /*0078*/ 	.word	0x00000008
.L_21:


//--------------------- .nv.callgraph             --------------------------
	.section	.nv.callgraph,"",@"SHT_CUDA_CALLGRAPH"
	.align	4
	.sectionentsize	8
	.align		4
        /*0000*/ 	.word	0x00000000
	.align		4
        /*0004*/ 	.word	0xffffffff
	.align		4
        /*0008*/ 	.word	0x00000000
	.align		4
        /*000c*/ 	.word	0xfffffffe
	.align		4
        /*0010*/ 	.word	0x00000000
	.align		4
        /*0014*/ 	.word	0xfffffffd
	.align		4
        /*0018*/ 	.word	0x00000000
	.align		4
        /*001c*/ 	.word	0xfffffffc


//--------------------- .text.my_kernel_kernel0   --------------------------
	.section	.text.my_kernel_kernel0,"ax",@progbits
	.align	128
        .global         my_kernel_kernel0
        .type           my_kernel_kernel0,@function
        .size           my_kernel_kernel0,(.L_x_2 - my_kernel_kernel0)
        .other          my_kernel_kernel0,@"STO_CUDA_ENTRY STV_DEFAULT"
my_kernel_kernel0:
.text.my_kernel_kernel0:
[----:B------:R-:W-:Y:S01]  /*0000*/  LDC R1, c[0x0][0x37c] ;  /* 0x0000df00ff017b82 */ /* 0x000fe20000000800 */
[----:B------:R-:W0:Y:S07]  /*0010*/  S2R R0, SR_CTAID.X ;  /* 0x0000000000007919 */ /* 0x000e2e0000002500 */
[----:B------:R-:W1:Y:S01]  /*0020*/  S2UR UR6, SR_CgaCtaId ;  /* 0x00000000000679c3 */ /* 0x000e620000008800 */
[----:B------:R-:W-:Y:S01]  /*0030*/  UMOV UR4, 0x400 ;  /* 0x0000040000047882 */ /* 0x000fe20000000000 */
[----:B------:R-:W-:Y:S01]  /*0040*/  HFMA2 R25, -RZ, RZ, 0, 0 ;  /* 0x00000000ff197431 */ /* 0x000fe200000001ff */
[----:B------:R-:W2:Y:S01]  /*0050*/  S2R R3, SR_TID.X ;  /* 0x0000000000037919 */ /* 0x000ea20000002100 */
[----:B------:R-:W-:Y:S01]  /*0060*/  UIADD3 UR5, UPT, UPT, UR4, 0x10, URZ ;  /* 0x0000001004057890 */ /* 0x000fe2000fffe0ff */
[----:B------:R-:W3:Y:S03]  /*0070*/  LDCU.64 UR8, c[0x0][0x358] ;  /* 0x00006b00ff0877ac */ /* 0x000ee60008000a00 */
[----:B------:R-:W4:Y:S01]  /*0080*/  LDC.64 R20, c[0x0][0x380] ;  /* 0x0000e000ff147b82 */ /* 0x000f220000000a00 */
[----:B-1----:R-:W-:-:S02]  /*0090*/  ULEA UR5, UR6, UR5, 0x18 ;  /* 0x0000000506057291 */ /* 0x002fc4000f8ec0ff */
[----:B------:R-:W-:Y:S01]  /*00a0*/  ULEA UR4, UR6, UR4, 0x18 ;  /* 0x0000000406047291 */ /* 0x000fe2000f8ec0ff */
[----:B0-----:R-:W-:-:S05]  /*00b0*/  IMAD R14, R0, 0x19000, RZ ;  /* 0x00019000000e7824 */ /* 0x001fca00078e02ff */
[----:B------:R-:W-:Y:S01]  /*00c0*/  MOV R22, UR4 ;  /* 0x0000000400167c02 */ /* 0x000fe20008000f00 */
[----:B------:R-:W-:Y:S01]  /*00d0*/  UMOV UR4, URZ ;  /* 0x000000ff00047c82 */ /* 0x000fe20008000000 */
[C---:B--2---:R-:W-:Y:S01]  /*00e0*/  SHF.L.U32 R2, R3.reuse, 0x7, RZ ;  /* 0x0000000703027819 */ /* 0x044fe200000006ff */
[C---:B----4-:R-:W-:Y:S01]  /*00f0*/  IMAD.WIDE.U32 R20, R3.reuse, 0x4, R20 ;  /* 0x0000000403147825 */ /* 0x050fe200078e0014 */
[----:B------:R-:W-:Y:S02]  /*0100*/  LOP3.LUT R4, R14, 0x3, R3, 0xf8, !PT ;  /* 0x000000030e047812 */ /* 0x000fe400078ef803 */
[C---:B------:R-:W-:Y:S01]  /*0110*/  LOP3.LUT R15, R2.reuse, 0x1fe00, RZ, 0xc0, !PT ;  /* 0x0001fe00020f7812 */ /* 0x040fe200078ec0ff */
[C---:B------:R-:W-:Y:S01]  /*0120*/  VIADD R6, R2.reuse, 0x4b00 ;  /* 0x00004b0002067836 */ /* 0x040fe20000000000 */
[----:B------:R-:W-:Y:S01]  /*0130*/  LOP3.LUT R5, R3, 0x3, RZ, 0xc0, !PT ;  /* 0x0000000303057812 */ /* 0x000fe200078ec0ff */
[----:B------:R-:W-:Y:S01]  /*0140*/  VIADD R12, R2, 0xe100 ;  /* 0x0000e100020c7836 */ /* 0x000fe20000000000 */
[----:B------:R-:W-:-:S02]  /*0150*/  IADD3 R15, PT, PT, R15, R4, RZ ;  /* 0x000000040f0f7210 */ /* 0x000fc40007ffe0ff */
[C---:B------:R-:W-:Y:S02]  /*0160*/  IADD3 R4, PT, PT, R2.reuse, 0x1900, RZ ;  /* 0x0000190002047810 */ /* 0x040fe40007ffe0ff */
[C---:B------:R-:W-:Y:S02]  /*0170*/  IADD3 R8, PT, PT, R2.reuse, 0x7d00, RZ ;  /* 0x00007d0002087810 */ /* 0x040fe40007ffe0ff */
[C---:B------:R-:W-:Y:S02]  /*0180*/  IADD3 R10, PT, PT, R2.reuse, 0xaf00, RZ ;  /* 0x0000af00020a7810 */ /* 0x040fe40007ffe0ff */
[C---:B------:R-:W-:Y:S02]  /*0190*/  IADD3 R16, PT, PT, R2.reuse, 0x11300, RZ ;  /* 0x0001130002107810 */ /* 0x040fe40007ffe0ff */
[C---:B------:R-:W-:Y:S01]  /*01a0*/  IADD3 R18, PT, PT, R2.reuse, 0x14500, RZ ;  /* 0x0001450002127810 */ /* 0x040fe20007ffe0ff */
[----:B------:R-:W-:Y:S01]  /*01b0*/  VIADD R2, R2, 0x17700 ;  /* 0x0001770002027836 */ /* 0x000fe20000000000 */
[----:B------:R-:W-:-:S02]  /*01c0*/  LOP3.LUT R14, R14, 0x2, R5, 0xf6, !PT ;  /* 0x000000020e0e7812 */ /* 0x000fc400078ef605 */
[----:B------:R-:W-:Y:S02]  /*01d0*/  LOP3.LUT R5, R4, 0x3fe00, RZ, 0xc0, !PT ;  /* 0x0003fe0004057812 */ /* 0x000fe400078ec0ff */
[----:B------:R-:W-:Y:S02]  /*01e0*/  LOP3.LUT R7, R6, 0x3fe00, RZ, 0xc0, !PT ;  /* 0x0003fe0006077812 */ /* 0x000fe400078ec0ff */
[----:B------:R-:W-:Y:S02]  /*01f0*/  LOP3.LUT R11, R10, 0x3fe00, RZ, 0xc0, !PT ;  /* 0x0003fe000a0b7812 */ /* 0x000fe400078ec0ff */
[----:B------:R-:W-:Y:S02]  /*0200*/  LOP3.LUT R13, R12, 0x3fe00, RZ, 0xc0, !PT ;  /* 0x0003fe000c0d7812 */ /* 0x000fe400078ec0ff */
[----:B------:R-:W-:Y:S01]  /*0210*/  LOP3.LUT R9, R8, 0x3fe00, RZ, 0xc0, !PT ;  /* 0x0003fe0008097812 */ /* 0x000fe200078ec0ff */
[----:B------:R-:W-:Y:S01]  /*0220*/  IMAD.IADD R6, R14, 0x1, R11 ;  /* 0x000000010e067824 */ /* 0x000fe200078e020b */
[----:B------:R-:W-:-:S02]  /*0230*/  LOP3.LUT R17, R16, 0x3fe00, RZ, 0xc0, !PT ;  /* 0x0003fe0010117812 */ /* 0x000fc400078ec0ff */
[----:B------:R-:W-:Y:S02]  /*0240*/  LOP3.LUT R19, R18, 0x3fe00, RZ, 0xc0, !PT ;  /* 0x0003fe0012137812 */ /* 0x000fe400078ec0ff */
[----:B------:R-:W-:Y:S02]  /*0250*/  LOP3.LUT R23, R2, 0x3fe00, RZ, 0xc0, !PT ;  /* 0x0003fe0002177812 */ /* 0x000fe400078ec0ff */
[----:B------:R-:W-:Y:S02]  /*0260*/  LEA R18, R3, UR5, 0x2 ;  /* 0x0000000503127c11 */ /* 0x000fe4000f8e10ff */
[----:B------:R-:W-:Y:S02]  /*0270*/  IADD3 R16, PT, PT, R5, R14, RZ ;  /* 0x0000000e05107210 */ /* 0x000fe40007ffe0ff */
[C---:B------:R-:W-:Y:S02]  /*0280*/  IADD3 R2, PT, PT, R14.reuse, R7, RZ ;  /* 0x000000070e027210 */ /* 0x040fe40007ffe0ff */
[----:B------:R-:W-:-:S02]  /*0290*/  IADD3 R7, PT, PT, R14, R13, RZ ;  /* 0x0000000d0e077210 */ /* 0x000fc40007ffe0ff */
[----:B------:R-:W-:Y:S01]  /*02a0*/  MOV R5, R21 ;  /* 0x0000001500057202 */ /* 0x000fe20000000f00 */
[----:B------:R-:W-:Y:S01]  /*02b0*/  HFMA2 R21, -RZ, RZ, 0, 0 ;  /* 0x00000000ff157431 */ /* 0x000fe200000001ff */
[C---:B------:R-:W-:Y:S02]  /*02c0*/  IADD3 R4, PT, PT, R14.reuse, R9, RZ ;  /* 0x000000090e047210 */ /* 0x040fe40007ffe0ff */
[C---:B------:R-:W-:Y:S01]  /*02d0*/  IADD3 R12, PT, PT, R14.reuse, R17, RZ ;  /* 0x000000110e0c7210 */ /* 0x040fe20007ffe0ff */
[----:B------:R-:W-:Y:S01]  /*02e0*/  IMAD R17, R3, 0xc, R18 ;  /* 0x0000000c03117824 */ /* 0x000fe200078e0212 */
[C---:B------:R-:W-:Y:S01]  /*02f0*/  IADD3 R13, PT, PT, R14.reuse, R19, RZ ;  /* 0x000000130e0d7210 */ /* 0x040fe20007ffe0ff */
[----:B------:R-:W-:Y:S01]  /*0300*/  IMAD.IADD R14, R14, 0x1, R23 ;  /* 0x000000010e0e7824 */ /* 0x000fe200078e0217 */
[----:B------:R-:W-:Y:S01]  /*0310*/  MOV R19, RZ ;  /* 0x000000ff00137202 */ /* 0x000fe20000000f00 */
[----:B---3--:R-:W-:-:S07]  /*0320*/  IMAD.MOV.U32 R23, RZ, RZ, RZ ;  /* 0x000000ffff177224 */ /* 0x008fce00078e00ff */
.L_x_0:
[----:B------:R-:W-:Y:S01]  /*0330*/  BAR.SYNC.DEFER_BLOCKING 0x0 ;  /* 0x0000000000007b1d */ /* 0x000fe20000010000 */
[----:B------:R-:W-:-:S07]  /*0340*/  ISETP.GT.U32.AND P0, PT, R3, 0x3, PT ;  /* 0x000000030300780c */ /* 0x000fce0003f04070 */
[----:B------:R-:W0:Y:S06]  /*0350*/  LDC.64 R8, c[0x0][0x388] ;  /* 0x0000e200ff087b82 */ /* 0x000e2c0000000a00 */
[----:B------:R-:W1:Y:S01]  /*0360*/  @!P0 S2R R27, SR_CgaCtaId ;  /* 0x00000000001b8919 */ /* 0x000e620000008800 */
[----:B------:R-:W-:Y:S01]  /*0370*/  @!P0 MOV R10, R20 ;  /* 0x00000014000a8202 */ /* 0x000fe20000000f00 */
[----:B------:R-:W-:Y:S01]  /*0380*/  @!P0 IMAD.MOV.U32 R11, RZ, RZ, R5 ;  /* 0x000000ffff0b8224 */ /* 0x000fe200078e0005 */
[----:B------:R-:W-:-:S04]  /*0390*/  @!P0 MOV R24, 0x400 ;  /* 0x0000040000188802 */ /* 0x000fc80000000f00 */
[----:B------:R-:W2:Y:S01]  /*03a0*/  @!P0 LDG.E.CONSTANT R10, desc[UR8][R10.64] ;  /* 0x000000080a0a8981 */ /* 0x000ea2000c1e9900 */
[----:B0-----:R-:W-:Y:S01]  /*03b0*/  IMAD.WIDE.U32 R28, R16, 0x4, R8 ;  /* 0x00000004101c7825 */ /* 0x001fe200078e0008 */
[----:B-1----:R-:W-:-:S04]  /*03c0*/  @!P0 LEA R22, R27, R24, 0x18 ;  /* 0x000000181b168211 */ /* 0x002fc800078ec0ff */
[----:B------:R0:W3:Y:S01]  /*03d0*/  LDG.E.CONSTANT R24, desc[UR8][R28.64] ;  /* 0x000000081c187981 */ /* 0x0000e2000c1e9900 */
[----:B------:R-:W-:Y:S01]  /*03e0*/  IMAD.WIDE.U32 R26, R2, 0x4, R8 ;  /* 0x00000004021a7825 */ /* 0x000fe200078e0008 */
[----:B0-----:R-:W-:-:S04]  /*03f0*/  @!P0 LEA R29, R3, R22, 0x2 ;  /* 0x00000016031d8211 */ /* 0x001fc800078e10ff */
[----:B------:R0:W4:Y:S02]  /*0400*/  LDG.E.CONSTANT R28, desc[UR8][R26.64] ;  /* 0x000000081a1c7981 */ /* 0x000124000c1e9900 */
[----:B0-----:R-:W-:-:S06]  /*0410*/  IMAD.WIDE.U32 R26, R4, 0x4, R8 ;  /* 0x00000004041a7825 */ /* 0x001fcc00078e0008 */
[----:B------:R-:W5:Y:S04]  /*0420*/  LDG.E.CONSTANT R27, desc[UR8][R26.64] ;  /* 0x000000081a1b7981 */ /* 0x000f68000c1e9900 */
[----:B--2---:R0:W-:Y:S02]  /*0430*/  @!P0 STS [R29], R10 ;  /* 0x0000000a1d008388 */ /* 0x0041e40000000800 */
[--C-:B0-----:R-:W-:Y:S02]  /*0440*/  IMAD.WIDE.U32 R10, R6, 0x4, R8.reuse ;  /* 0x00000004060a7825 */ /* 0x101fe400078e0008 */
[----:B---3--:R0:W-:Y:S04]  /*0450*/  STS [R18+0xc8], R24 ;  /* 0x0000c81812007388 */ /* 0x0081e80000000800 */
[----:B0-----:R0:W2:Y:S02]  /*0460*/  LDG.E.CONSTANT R24, desc[UR8][R10.64] ;  /* 0x000000080a187981 */ /* 0x0010a4000c1e9900 */
[----:B0-----:R-:W-:-:S06]  /*0470*/  IMAD.WIDE.U32 R10, R7, 0x4, R8 ;  /* 0x00000004070a7825 */ /* 0x001fcc00078e0008 */
[----:B------:R-:W3:Y:S04]  /*0480*/  LDG.E.CONSTANT R11, desc[UR8][R10.64] ;  /* 0x000000080a0b7981 */ /* 0x000ee8000c1e9900 */
[----:B-----5:R0:W-:Y:S04]  /*0490*/  STS [R18+0x3e8], R27 ;  /* 0x0003e81b12007388 */ /* 0x0201e80000000800 */
[----:B----4-:R1:W-:Y:S01]  /*04a0*/  STS [R18+0x258], R28 ;  /* 0x0002581c12007388 */ /* 0x0103e20000000800 */
[----:B0-----:R-:W-:-:S04]  /*04b0*/  IMAD.WIDE.U32 R26, R13, 0x4, R8 ;  /* 0x000000040d1a7825 */ /* 0x001fc800078e0008 */
[----:B-1----:R-:W-:-:S06]  /*04c0*/  IMAD.WIDE.U32 R28, R12, 0x4, R8 ;  /* 0x000000040c1c7825 */ /* 0x002fcc00078e0008 */
[----:B------:R-:W4:Y:S04]  /*04d0*/  LDG.E.CONSTANT R29, desc[UR8][R28.64] ;  /* 0x000000081c1d7981 */ /* 0x000f28000c1e9900 */
[----:B--2---:R0:W-:Y:S04]  /*04e0*/  STS [R18+0x578], R24 ;  /* 0x0005781812007388 */ /* 0x0041e80000000800 */
[----:B0-----:R0:W2:Y:S04]  /*04f0*/  LDG.E.CONSTANT R24, desc[UR8][R26.64] ;  /* 0x000000081a187981 */ /* 0x0010a8000c1e9900 */
[----:B---3--:R1:W-:Y:S01]  /*0500*/  STS [R18+0x708], R11 ;  /* 0x0007080b12007388 */ /* 0x0083e20000000800 */
[----:B0-----:R-:W-:-:S05]  /*0510*/  IMAD.WIDE.U32 R26, R15, 0x4, R8 ;  /* 0x000000040f1a7825 */ /* 0x001fca00078e0008 */
[----:B------:R-:W3:Y:S01]  /*0520*/  LDG.E.CONSTANT R28, desc[UR8][R26.64+0x19000] ;  /* 0x019000081a1c7981 */ /* 0x000ee2000c1e9900 */
[----:B-1----:R-:W-:-:S03]  /*0530*/  IMAD.WIDE.U32 R10, R14, 0x4, R8 ;  /* 0x000000040e0a7825 */ /* 0x002fc600078e0008 */
[----:B------:R-:W5:Y:S04]  /*0540*/  LDG.E.CONSTANT R9, desc[UR8][R26.64] ;  /* 0x000000081a097981 */ /* 0x000f68000c1e9900 */
[----:B------:R-:W3:Y:S04]  /*0550*/  LDG.E.CONSTANT R8, desc[UR8][R26.64+0xc800] ;  /* 0x00c800081a087981 */ /* 0x000ee8000c1e9900 */
[----:B------:R-:W3:Y:S04]  /*0560*/  LDG.E.CONSTANT R10, desc[UR8][R10.64] ;  /* 0x000000080a0a7981 */ /* 0x000ee8000c1e9900 */
[----:B----4-:R0:W-:Y:S04]  /*0570*/  STS [R18+0x898], R29 ;  /* 0x0008981d12007388 */ /* 0x0101e80000000800 */
[----:B------:R-:W4:Y:S04]  /*0580*/  LDG.E.CONSTANT R11, desc[UR8][R26.64+0x25800] ;  /* 0x025800081a0b7981 */ /* 0x000f28000c1e9900 */
[----:B0-----:R-:W4:Y:S04]  /*0590*/  LDG.E.CONSTANT R29, desc[UR8][R26.64+0x32000] ;  /* 0x032000081a1d7981 */ /* 0x001f28000c1e9900 */
[----:B--2---:R0:W-:Y:S04]  /*05a0*/  STS [R18+0xa28], R24 ;  /* 0x000a281812007388 */ /* 0x0041e80000000800 */
[----:B0-----:R-:W2:Y:S04]  /*05b0*/  LDG.E.CONSTANT R24, desc[UR8][R26.64+0x4b000] ;  /* 0x04b000081a187981 */ /* 0x001ea8000c1e9900 */
[----:B-----5:R0:W-:Y:S04]  /*05c0*/  STS [R18], R9 ;  /* 0x0000000912007388 */ /* 0x0201e80000000800 */
[----:B---3--:R1:W-:Y:S04]  /*05d0*/  STS [R18+0x190], R8 ;  /* 0x0001900812007388 */ /* 0x0083e80000000800 */
[----:B0-----:R-:W3:Y:S04]  /*05e0*/  LDG.E.CONSTANT R9, desc[UR8][R26.64+0x3e800] ;  /* 0x03e800081a097981 */ /* 0x001ee8000c1e9900 */
[----:B-1----:R-:W5:Y:S04]  /*05f0*/  LDG.E.CONSTANT R8, desc[UR8][R26.64+0x57800] ;  /* 0x057800081a087981 */ /* 0x002f68000c1e9900 */
[----:B------:R-:W-:Y:S04]  /*0600*/  STS [R18+0xbb8], R10 ;  /* 0x000bb80a12007388 */ /* 0x000fe80000000800 */
[----:B------:R-:W-:Y:S04]  /*0610*/  STS [R18+0x320], R28 ;  /* 0x0003201c12007388 */ /* 0x000fe80000000800 */
[----:B----4-:R-:W-:Y:S04]  /*0620*/  STS [R18+0x4b0], R11 ;  /* 0x0004b00b12007388 */ /* 0x010fe80000000800 */
[----:B------:R-:W-:Y:S01]  /*0630*/  STS [R18+0x640], R29 ;  /* 0x0006401d12007388 */ /* 0x000fe20000000800 */
[----:B------:R-:W-:-:S03]  /*0640*/  UIADD3 UR4, UPT, UPT, UR4, 0x1, URZ ;  /* 0x0000000104047890 */ /* 0x000fc6000fffe0ff */
[----:B--2---:R-:W-:Y:S04]  /*0650*/  STS [R18+0x960], R24 ;  /* 0x0009601812007388 */ /* 0x004fe80000000800 */
[----:B---3--:R-:W-:Y:S04]  /*0660*/  STS [R18+0x7d0], R9 ;  /* 0x0007d00912007388 */ /* 0x008fe80000000800 */
[----:B-----5:R-:W-:Y:S01]  /*0670*/  STS [R18+0xaf0], R8 ;  /* 0x000af00812007388 */ /* 0x020fe20000000800 */
[----:B------:R-:W-:Y:S06]  /*0680*/  BAR.SYNC.DEFER_BLOCKING 0x0 ;  /* 0x0000000000007b1d */ /* 0x000fec0000010000 */
[----:B------:R-:W-:Y:S04]  /*0690*/  LDS R28, [R17] ;  /* 0x00000000111c7984 */ /* 0x000fe80000000800 */
[----:B------:R-:W0:Y:S02]  /*06a0*/  LDS.128 R8, [R22] ;  /* 0x0000000016087984 */ /* 0x000e240000000c00 */
[----:B0-----:R-:W-:-:S02]  /*06b0*/  FFMA R24, R8, R28, R25 ;  /* 0x0000001c08187223 */ /* 0x001fc40000000019 */
[----:B------:R-:W0:Y:S04]  /*06c0*/  LDS R28, [R17+0x320] ;  /* 0x00032000111c7984 */ /* 0x000e280000000800 */
[----:B------:R-:W1:Y:S01]  /*06d0*/  LDS R25, [R17+0x640] ;  /* 0x0006400011197984 */ /* 0x000e620000000800 */
[----:B0-----:R-:W-:-:S03]  /*06e0*/  FFMA R26, R8, R28, R19 ;  /* 0x0000001c081a7223 */ /* 0x001fc60000000013 */
[----:B------:R-:W0:Y:S01]  /*06f0*/  LDS R19, [R17+0x960] ;  /* 0x0009600011137984 */ /* 0x000e220000000800 */
[----:B-1----:R-:W-:-:S03]  /*0700*/  FFMA R28, R8, R25, R23 ;  /* 0x00000019081c7223 */ /* 0x002fc60000000017 */
[----:B------:R-:W1:Y:S04]  /*0710*/  LDS R23, [R17+0x4] ;  /* 0x0000040011177984 */ /* 0x000e680000000800 */
[----:B------:R-:W-:Y:S01]  /*0720*/  LDS R25, [R17+0x964] ;  /* 0x0009640011197984 */ /* 0x000fe20000000800 */
[----:B0-----:R-:W-:-:S03]  /*0730*/  FFMA R8, R8, R19, R21 ;  /* 0x0000001308087223 */ /* 0x001fc60000000015 */
[----:B------:R-:W0:Y:S01]  /*0740*/  LDS R21, [R17+0x324] ;  /* 0x0003240011157984 */ /* 0x000e220000000800 */
[----:B-1----:R-:W-:-:S03]  /*0750*/  FFMA R19, R23, R9, R24 ;  /* 0x0000000917137223 */ /* 0x002fc60000000018 */
[----:B------:R-:W1:Y:S04]  /*0760*/  LDS R23, [R17+0x644] ;  /* 0x0006440011177984 */ /* 0x000e680000000800 */
[----:B------:R-:W2:Y:S01]  /*0770*/  LDS R24, [R17+0x8] ;  /* 0x0000080011187984 */ /* 0x000ea20000000800 */
[----:B0-----:R-:W-:-:S03]  /*0780*/  FFMA R21, R21, R9, R26 ;  /* 0x0000000915157223 */ /* 0x001fc6000000001a */
[----:B------:R-:W0:Y:S01]  /*0790*/  LDS R26, [R17+0x328] ;  /* 0x00032800111a7984 */ /* 0x000e220000000800 */
[----:B-1----:R-:W-:-:S03]  /*07a0*/  FFMA R23, R23, R9, R28 ;  /* 0x0000000917177223 */ /* 0x002fc6000000001c */
[----:B------:R-:W1:Y:S01]  /*07b0*/  LDS R28, [R17+0x648] ;  /* 0x00064800111c7984 */ /* 0x000e620000000800 */
[----:B------:R-:W-:-:S03]  /*07c0*/  FFMA R8, R25, R9, R8 ;  /* 0x0000000919087223 */ /* 0x000fc60000000008 */
[----:B------:R-:W3:Y:S01]  /*07d0*/  LDS R9, [R17+0x968] ;  /* 0x0009680011097984 */ /* 0x000ee20000000800 */
[----:B--2---:R-:W-:-:S03]  /*07e0*/  FFMA R24, R24, R10, R19 ;  /* 0x0000000a18187223 */ /* 0x004fc60000000013 */
[----:B------:R-:W2:Y:S04]  /*07f0*/  LDS R25, [R17+0xc] ;  /* 0x00000c0011197984 */ /* 0x000ea80000000800 */
[----:B------:R-:W4:Y:S01]  /*0800*/  LDS R19, [R17+0x32c] ;  /* 0x00032c0011137984 */ /* 0x000f220000000800 */
[----:B0-----:R-:W-:-:S03]  /*0810*/  FFMA R26, R26, R10, R21 ;  /* 0x0000000a1a1a7223 */ /* 0x001fc60000000015 */
[----:B------:R-:W0:Y:S01]  /*0820*/  LDS R21, [R17+0x96c] ;  /* 0x00096c0011157984 */ /* 0x000e220000000800 */
[----:B-1----:R-:W-:-:S03]  /*0830*/  FFMA R28, R28, R10, R23 ;  /* 0x0000000a1c1c7223 */ /* 0x002fc60000000017 */
[----:B------:R-:W1:Y:S01]  /*0840*/  LDS R23, [R17+0x64c] ;  /* 0x00064c0011177984 */ /* 0x000e620000000800 */
[----:B------:R-:W-:Y:S01]  /*0850*/  UISETP.NE.AND UP0, UPT, UR4, 0x80, UPT ;  /* 0x000000800400788c */ /* 0x000fe2000bf05270 */
[----:B---3--:R-:W-:Y:S01]  /*0860*/  FFMA R8, R9, R10, R8 ;  /* 0x0000000a09087223 */ /* 0x008fe20000000008 */
[----:B------:R-:W-:Y:S01]  /*0870*/  IADD3 R20, P0, PT, R20, 0x10, RZ ;  /* 0x0000001014147810 */ /* 0x000fe20007f1e0ff */
[----:B------:R-:W-:Y:S01]  /*0880*/  VIADD R4, R4, 0x4 ;  /* 0x0000000404047836 */ /* 0x000fe20000000000 */
[----:B------:R-:W-:Y:S01]  /*0890*/  IADD3 R16, PT, PT, R16, 0x4, RZ ;  /* 0x0000000410107810 */ /* 0x000fe20007ffe0ff */
[-C--:B--2---:R-:W-:Y:S01]  /*08a0*/  FFMA R25, R25, R11.reuse, R24 ;  /* 0x0000000b19197223 */ /* 0x084fe20000000018 */
[----:B------:R-:W-:Y:S01]  /*08b0*/  IADD3 R2, PT, PT, R2, 0x4, RZ ;  /* 0x0000000402027810 */ /* 0x000fe20007ffe0ff */
[----:B------:R-:W-:Y:S01]  /*08c0*/  VIADD R13, R13, 0x4 ;  /* 0x000000040d0d7836 */ /* 0x000fe20000000000 */
[----:B------:R-:W-:Y:S01]  /*08d0*/  IADD3 R6, PT, PT, R6, 0x4, RZ ;  /* 0x0000000406067810 */ /* 0x000fe20007ffe0ff */
[----:B----4-:R-:W-:Y:S01]  /*08e0*/  FFMA R19, R19, R11, R26 ;  /* 0x0000000b13137223 */ /* 0x010fe2000000001a */
[----:B------:R-:W-:-:S02]  /*08f0*/  IADD3 R7, PT, PT, R7, 0x4, RZ ;  /* 0x0000000407077810 */ /* 0x000fc40007ffe0ff */
[----:B------:R-:W-:Y:S02]  /*0900*/  IADD3 R12, PT, PT, R12, 0x4, RZ ;  /* 0x000000040c0c7810 */ /* 0x000fe40007ffe0ff */
[----:B------:R-:W-:Y:S02]  /*0910*/  IADD3 R14, PT, PT, R14, 0x4, RZ ;  /* 0x000000040e0e7810 */ /* 0x000fe40007ffe0ff */
[----:B------:R-:W-:Y:S02]  /*0920*/  IADD3 R15, PT, PT, R15, 0x4, RZ ;  /* 0x000000040f0f7810 */ /* 0x000fe40007ffe0ff */
[----:B------:R-:W-:Y:S01]  /*0930*/  IADD3.X R5, PT, PT, RZ, R5, RZ, P0, !PT ;  /* 0x00000005ff057210 */ /* 0x000fe200007fe4ff */
[-C--:B0-----:R-:W-:Y:S01]  /*0940*/  FFMA R21, R21, R11.reuse, R8 ;  /* 0x0000000b15157223 */ /* 0x081fe20000000008 */
[----:B-1----:R-:W-:Y:S01]  /*0950*/  FFMA R23, R23, R11, R28 ;  /* 0x0000000b17177223 */ /* 0x002fe2000000001c */
[----:B------:R-:W-:Y:S06]  /*0960*/  BRA.U UP0, `(.L_x_0) ;  /* 0xfffffff900707547 */ /* 0x000fec000b83ffff */
[----:B------:R-:W0:Y:S01]  /*0970*/  LDC.64 R4, c[0x0][0x398] ;  /* 0x0000e600ff047b82 */ /* 0x000e220000000a00 */
[----:B------:R-:W-:-:S04]  /*0980*/  IMAD R7, R0, 0xc8, R3 ;  /* 0x000000c800077824 */ /* 0x000fc800078e0203 */
[----:B0-----:R-:W-:-:S03]  /*0990*/  IMAD.WIDE.U32 R2, R7, 0x4, R4 ;  /* 0x0000000407027825 */ /* 0x001fc600078e0004 */
[----:B------:R-:W0:Y:S02]  /*09a0*/  LDC.64 R4, c[0x0][0x390] ;  /* 0x0000e400ff047b82 */ /* 0x000e240000000a00 */
[----:B------:R-:W2:Y:S04]  /*09b0*/  LDG.E.CONSTANT R0, desc[UR8][R2.64] ;  /* 0x0000000802007981 */ /* 0x000ea8000c1e9900 */
[----:B------:R-:W3:Y:S04]  /*09c0*/  LDG.E.CONSTANT R6, desc[UR8][R2.64+0xc8] ;  /* 0x0000c80802067981 */ /* 0x000ee8000c1e9900 */
[----:B------:R-:W4:Y:S04]  /*09d0*/  LDG.E.CONSTANT R8, desc[UR8][R2.64+0x190] ;  /* 0x0001900802087981 */ /* 0x000f28000c1e9900 */
[----:B------:R-:W5:Y:S01]  /*09e0*/  LDG.E.CONSTANT R10, desc[UR8][R2.64+0x258] ;  /* 0x00025808020a7981 */ /* 0x000f62000c1e9900 */
[----:B0-----:R-:W-:-:S04]  /*09f0*/  IMAD.WIDE.U32 R4, R7, 0x4, R4 ;  /* 0x0000000407047825 */ /* 0x001fc800078e0004 */
[----:B--2---:R-:W-:Y:S01]  /*0a00*/  FADD R25, R25, R0 ;  /* 0x0000000019197221 */ /* 0x004fe20000000000 */
[----:B---3--:R-:W-:-:S04]  /*0a10*/  FADD R19, R19, R6 ;  /* 0x0000000613137221 */ /* 0x008fc80000000000 */
[----:B------:R-:W-:Y:S01]  /*0a20*/  STG.E desc[UR8][R4.64], R25 ;  /* 0x0000001904007986 */ /* 0x000fe2000c101908 */
[----:B----4-:R-:W-:-:S03]  /*0a30*/  FADD R23, R23, R8 ;  /* 0x0000000817177221 */ /* 0x010fc60000000000 */
[----:B------:R-:W-:Y:S01]  /*0a40*/  STG.E desc[UR8][R4.64+0xc8], R19 ;  /* 0x0000c81304007986 */ /* 0x000fe2000c101908 */
[----:B-----5:R-:W-:-:S03]  /*0a50*/  FADD R21, R21, R10 ;  /* 0x0000000a15157221 */ /* 0x020fc60000000000 */
[----:B------:R-:W-:Y:S04]  /*0a60*/  STG.E desc[UR8][R4.64+0x190], R23 ;  /* 0x0001901704007986 */ /* 0x000fe8000c101908 */
[----:B------:R-:W-:Y:S01]  /*0a70*/  STG.E desc[UR8][R4.64+0x258], R21 ;  /* 0x0002581504007986 */ /* 0x000fe2000c101908 */
[----:B------:R-:W-:Y:S05]  /*0a80*/  EXIT ;  /* 0x000000000000794d */ /* 0x000fea0003800000 */
.L_x_1:
[----:B------:R-:W-:-:S00]  /*0a90*/  BRA `(.L_x_1) ;  /* 0xfffffffc00fc7947 */ /* 0x000fc0000383ffff */
[----:B------:R-:W-:-:S00]  /*0aa0*/  NOP ;  /* 0x0000000000007918 */ /* 0x000fc00000000000 */
        /* <DEDUP_REMOVED lines=13> */
.L_x_2:


//--------------------- .nv.shared.my_kernel_kernel0 --------------------------
	.section	.nv.shared.my_kernel_kernel0,"aw",@nobits
	.sectionflags	@""
	.align	4
.nv.shared.my_kernel_kernel0:
	.zero		4240


//--------------------- .nv.shared.reserved.0     --------------------------
	.section	.nv.shared.reserved.0,"aw",@nobits
	.weak		__nv_reservedSMEM_offset_0_alias
	.size		__nv_reservedSMEM_offset_0_alias, 0, 64
	.other		__nv_reservedSMEM_offset_0_alias,@"STO_CUDA_RESERVED_SHARED STV_DEFAULT"
__nv_reservedSMEM_offset_0_alias:
	.zero		0
	.zero		64


//--------------------- .nv.constant0.my_kernel_kernel0 --------------------------
	.section	.nv.constant0.my_kernel_kernel0,"a",@progbits
	.sectionflags	@""
	.align	4
.nv.constant0.my_kernel_kernel0:
	.zero		928


//--------------------- SYMBOLS --------------------------

	.type		.nv.reservedSmem.offset0,@object
	.size		.nv.reservedSmem.offset0,0x4
	.type		.nv.reservedSmem.cap,@object
	.size		.nv.reservedSmem.cap,0x4
